	.headerflags	@"EF_CUDA_TEXMODE_UNIFIED EF_CUDA_64BIT_ADDRESS EF_CUDA_ACCELERATORS EF_CUDA_SM90 EF_CUDA_VIRTUAL_SM(EF_CUDA_SM90)"
	.elftype	@"ET_EXEC"


//--------------------- .nv.info                  --------------------------
	.section	.nv.info,"",@"SHT_CUDA_INFO"
	.align	4


	//----- nvinfo : EIATTR_REGCOUNT
	.align		4
        /*0000*/ 	.byte	0x04, 0x2f
        /*0002*/ 	.short	(.L_6 - .L_5)
	.align		4
.L_5:
        /*0004*/ 	.word	index@(triton_poi_fused_convolution_max_unpool2d_13)
        /*0008*/ 	.word	0x00000020


	//----- nvinfo : EIATTR_MIN_STACK_SIZE
	.align		4
.L_6:
        /*000c*/ 	.byte	0x04, 0x12
        /*000e*/ 	.short	(.L_8 - .L_7)
	.align		4
.L_7:
        /*0010*/ 	.word	index@(triton_poi_fused_convolution_max_unpool2d_13)
        /*0014*/ 	.word	0x00000000


	//----- nvinfo : EIATTR_FRAME_SIZE
	.align		4
.L_8:
        /*0018*/ 	.byte	0x04, 0x11
        /*001a*/ 	.short	(.L_10 - .L_9)
	.align		4
.L_9:
        /*001c*/ 	.word	index@(triton_poi_fused_convolution_max_unpool2d_13)
        /*0020*/ 	.word	0x00000000


	//----- nvinfo : EIATTR_MIN_STACK_SIZE
	.align		4
.L_10:
        /*0024*/ 	.byte	0x04, 0x12
        /*0026*/ 	.short	(.L_12 - .L_11)
	.align		4
.L_11:
        /*0028*/ 	.word	index@(triton_poi_fused_convolution_max_unpool2d_13)
        /*002c*/ 	.word	0x00000000
.L_12:


//--------------------- .nv.info.triton_poi_fused_convolution_max_unpool2d_13 --------------------------
	.section	.nv.info.triton_poi_fused_convolution_max_unpool2d_13,"",@"SHT_CUDA_INFO"
	.sectionflags	@""
	.align	4


	//----- nvinfo : EIATTR_CUDA_API_VERSION
	.align		4
        /*0000*/ 	.byte	0x04, 0x37
        /*0002*/ 	.short	(.L_14 - .L_13)
.L_13:
        /*0004*/ 	.word	0x0000007c


	//----- nvinfo : EIATTR_KPARAM_INFO
	.align		4
.L_14:
        /*0008*/ 	.byte	0x04, 0x17
        /*000a*/ 	.short	(.L_16 - .L_15)
.L_15:
        /*000c*/ 	.word	0x00000000
        /*0010*/ 	.short	0x0008
        /*0012*/ 	.short	0x0040
        /*0014*/ 	.byte	0x00, 0xf0, 0x11, 0x00


	//----- nvinfo : EIATTR_KPARAM_INFO
	.align		4
.L_16:
        /*0018*/ 	.byte	0x04, 0x17
        /*001a*/ 	.short	(.L_18 - .L_17)
.L_17:
        /*001c*/ 	.word	0x00000000
        /*0020*/ 	.short	0x0007
        /*0022*/ 	.short	0x0038
        /*0024*/ 	.byte	0x00, 0xf4, 0x21, 0x00


	//----- nvinfo : EIATTR_KPARAM_INFO
	.align		4
.L_18:
        /*0028*/ 	.byte	0x04, 0x17
        /*002a*/ 	.short	(.L_20 - .L_19)
.L_19:
        /*002c*/ 	.word	0x00000000
        /*0030*/ 	.short	0x0006
        /*0032*/ 	.short	0x0030
        /*0034*/ 	.byte	0x00, 0xf4, 0x21, 0x00


	//----- nvinfo : EIATTR_KPARAM_INFO
	.align		4
.L_20:
        /*0038*/ 	.byte	0x04, 0x17
        /*003a*/ 	.short	(.L_22 - .L_21)
.L_21:
        /*003c*/ 	.word	0x00000000
        /*0040*/ 	.short	0x0005
        /*0042*/ 	.short	0x0028
        /*0044*/ 	.byte	0x00, 0xf4, 0x21, 0x00


	//----- nvinfo : EIATTR_KPARAM_INFO
	.align		4
.L_22:
        /*0048*/ 	.byte	0x04, 0x17
        /*004a*/ 	.short	(.L_24 - .L_23)
.L_23:
        /*004c*/ 	.word	0x00000000
        /*0050*/ 	.short	0x0004
        /*0052*/ 	.short	0x0020
        /*0054*/ 	.byte	0x00, 0xf4, 0x21, 0x00


	//----- nvinfo : EIATTR_KPARAM_INFO
	.align		4
.L_24:
        /*0058*/ 	.byte	0x04, 0x17
        /*005a*/ 	.short	(.L_26 - .L_25)
.L_25:
        /*005c*/ 	.word	0x00000000
        /*0060*/ 	.short	0x0003
        /*0062*/ 	.short	0x0018
        /*0064*/ 	.byte	0x00, 0xf4, 0x21, 0x00


	//----- nvinfo : EIATTR_KPARAM_INFO
	.align		4
.L_26:
        /*0068*/ 	.byte	0x04, 0x17
        /*006a*/ 	.short	(.L_28 - .L_27)
.L_27:
        /*006c*/ 	.word	0x00000000
        /*0070*/ 	.short	0x0002
        /*0072*/ 	.short	0x0010
        /*0074*/ 	.byte	0x00, 0xf4, 0x21, 0x00


	//----- nvinfo : EIATTR_KPARAM_INFO
	.align		4
.L_28:
        /*0078*/ 	.byte	0x04, 0x17
        /*007a*/ 	.short	(.L_30 - .L_29)
.L_29:
        /*007c*/ 	.word	0x00000000
        /*0080*/ 	.short	0x0001
        /*0082*/ 	.short	0x0008
        /*0084*/ 	.byte	0x00, 0xf4, 0x21, 0x00


	//----- nvinfo : EIATTR_KPARAM_INFO
	.align		4
.L_30:
        /*0088*/ 	.byte	0x04, 0x17
        /*008a*/ 	.short	(.L_32 - .L_31)
.L_31:
        /*008c*/ 	.word	0x00000000
        /*0090*/ 	.short	0x0000
        /*0092*/ 	.short	0x0000
        /*0094*/ 	.byte	0x00, 0xf4, 0x21, 0x00


	//----- nvinfo : EIATTR_SPARSE_MMA_MASK
	.align		4
.L_32:
        /*0098*/ 	.byte	0x03, 0x50
        /*009a*/ 	.short	0x0000


	//----- nvinfo : EIATTR_MAXREG_COUNT
	.align		4
        /*009c*/ 	.byte	0x03, 0x1b
        /*009e*/ 	.short	0x00ff


	//----- nvinfo : EIATTR_EXTERNS
	.align		4
        /*00a0*/ 	.byte	0x04, 0x0f
        /*00a2*/ 	.short	(.L_34 - .L_33)


	//   ....[0]....
	.align		4
.L_33:
        /*00a4*/ 	.word	index@(__assertfail)


	//----- nvinfo : EIATTR_SYSCALL_OFFSETS
	.align		4
.L_34:
        /*00a8*/ 	.byte	0x04, 0x46
        /*00aa*/ 	.short	(.L_36 - .L_35)


	//   ....[0]....
.L_35:
        /*00ac*/ 	.word	0x00000460


	//----- nvinfo : EIATTR_EXIT_INSTR_OFFSETS
	.align		4
.L_36:
        /*00b0*/ 	.byte	0x04, 0x1c
        /*00b2*/ 	.short	(.L_38 - .L_37)


	//   ....[0]....
.L_37:
        /*00b4*/ 	.word	0x000007b0


	//----- nvinfo : EIATTR_REQNTID
	.align		4
.L_38:
        /*00b8*/ 	.byte	0x04, 0x10
        /*00ba*/ 	.short	(.L_40 - .L_39)
.L_39:
        /*00bc*/ 	.word	0x00000080
        /*00c0*/ 	.word	0x00000001
        /*00c4*/ 	.word	0x00000001


	//----- nvinfo : EIATTR_CRS_STACK_SIZE
	.align		4
.L_40:
        /*00c8*/ 	.byte	0x04, 0x1e
        /*00ca*/ 	.short	(.L_42 - .L_41)
.L_41:
        /*00cc*/ 	.word	0x00000000


	//----- nvinfo : EIATTR_CBANK_PARAM_SIZE
	.align		4
.L_42:
        /*00d0*/ 	.byte	0x03, 0x19
        /*00d2*/ 	.short	0x0044


	//----- nvinfo : EIATTR_PARAM_CBANK
	.align		4
        /*00d4*/ 	.byte	0x04, 0x0a
        /*00d6*/ 	.short	(.L_44 - .L_43)
	.align		4
.L_43:
        /*00d8*/ 	.word	index@(.nv.constant0.triton_poi_fused_convolution_max_unpool2d_13)
        /*00dc*/ 	.short	0x0210
        /*00de*/ 	.short	0x0044


	//----- nvinfo : EIATTR_SW_WAR
	.align		4
.L_44:
        /*00e0*/ 	.byte	0x04, 0x36
        /*00e2*/ 	.short	(.L_46 - .L_45)
.L_45:
        /*00e4*/ 	.word	0x00000008
.L_46:


//--------------------- .nv.callgraph             --------------------------
	.section	.nv.callgraph,"",@"SHT_CUDA_CALLGRAPH"
	.align	4
	.sectionentsize	8
	.align		4
        /*0000*/ 	.word	0x00000000
	.align		4
        /*0004*/ 	.word	0xffffffff
	.align		4
        /*0008*/ 	.word	index@(triton_poi_fused_convolution_max_unpool2d_13)
	.align		4
        /*000c*/ 	.word	index@(__assertfail)
	.align		4
        /*0010*/ 	.word	0x00000000
	.align		4
        /*0014*/ 	.word	0xfffffffe
	.align		4
        /*0018*/ 	.word	0x00000000
	.align		4
        /*001c*/ 	.word	0xfffffffd
	.align		4
        /*0020*/ 	.word	0x00000000
	.align		4
        /*0024*/ 	.word	0xfffffffc


//--------------------- .nv.constant4             --------------------------
	.section	.nv.constant4,"a",@progbits
	.align	8
	.align		8
.nv.constant4:
        /*0000*/ 	.dword	__assertfail
	.align		8
        /*0008*/ 	.dword	assertFunc_0
	.align		8
        /*0010*/ 	.dword	assertFile_0
	.align		8
        /*0018*/ 	.dword	assertMessage_0
	.align		8
        /*0020*/ 	.dword	_$_str
	.align		8
        /*0028*/ 	.dword	_$_str_$_2


//--------------------- .text.triton_poi_fused_convolution_max_unpool2d_13 --------------------------
	.section	.text.triton_poi_fused_convolution_max_unpool2d_13,"ax",@progbits
	.sectionflags	@"SHF_BARRIERS=1"
	.align	128
        .global         triton_poi_fused_convolution_max_unpool2d_13
        .type           triton_poi_fused_convolution_max_unpool2d_13,@function
        .size           triton_poi_fused_convolution_max_unpool2d_13,(.L_x_2 - triton_poi_fused_convolution_max_unpool2d_13)
        .other          triton_poi_fused_convolution_max_unpool2d_13,@"STO_CUDA_ENTRY STV_DEFAULT"
triton_poi_fused_convolution_max_unpool2d_13:
.text.triton_poi_fused_convolution_max_unpool2d_13:
[----:B------:R-:W0:Y:S01]  /*0000*/  LDC R1, c[0x0][0x28] ;  /* 0x00000a00ff017b82 */ /* 0x000e220000000800 */
[----:B------:R-:W1:Y:S07]  /*0010*/  S2R R23, SR_TID.X ;  /* 0x0000000000177919 */ /* 0x000e6e0000002100 */
[----:B------:R-:W2:Y:S01]  /*0020*/  LDC.64 R4, c[0x0][0x220] ;  /* 0x00008800ff047b82 */ /* 0x000ea20000000a00 */
[----:B------:R-:W-:Y:S01]  /*0030*/  ULDC.64 UR4, c[0x0][0x208] ;  /* 0x0000820000047ab9 */ /* 0x000fe20000000a00 */
[----:B------:R-:W3:Y:S06]  /*0040*/  S2R R7, SR_CTAID.X ;  /* 0x0000000000077919 */ /* 0x000eec0000002500 */
[----:B------:R-:W4:Y:S08]  /*0050*/  LDC.64 R8, c[0x0][0x240] ;  /* 0x00009000ff087b82 */ /* 0x000f300000000a00 */
[----:B------:R-:W4:Y:S08]  /*0060*/  LDC.64 R20, c[0x0][0x228] ;  /* 0x00008a00ff147b82 */ /* 0x000f300000000a00 */
[----:B------:R-:W4:Y:S01]  /*0070*/  LDC.64 R12, c[0x0][0x230] ;  /* 0x00008c00ff0c7b82 */ /* 0x000f220000000a00 */
[----:B-1----:R-:W-:-:S07]  /*0080*/  IMAD.SHL.U32 R22, R23, 0x2, RZ ;  /* 0x0000000217167824 */ /* 0x002fce00078e00ff */
[----:B------:R-:W1:Y:S01]  /*0090*/  LDC.64 R10, c[0x0][0x238] ;  /* 0x00008e00ff0a7b82 */ /* 0x000e620000000a00 */
[----:B---3--:R-:W-:Y:S02]  /*00a0*/  SHF.R.S32.HI R0, RZ, 0x17, R7 ;  /* 0x00000017ff007819 */ /* 0x008fe40000011407 */
[----:B------:R-:W-:-:S05]  /*00b0*/  LOP3.LUT R22, R22, 0xfe, RZ, 0xc0, !PT ;  /* 0x000000fe16167812 */ /* 0x000fca00078ec0ff */
[----:B------:R-:W3:Y:S01]  /*00c0*/  LDC.64 R14, c[0x0][0x210] ;  /* 0x00008400ff0e7b82 */ /* 0x000ee20000000a00 */
[----:B------:R-:W-:-:S04]  /*00d0*/  IMAD R3, R7, 0x100, R22 ;  /* 0x0000010007037824 */ /* 0x000fc800078e0216 */
[----:B--2---:R-:W-:-:S03]  /*00e0*/  IMAD.WIDE R4, R3, 0x8, R4 ;  /* 0x0000000803047825 */ /* 0x004fc600078e0204 */
[----:B------:R-:W2:Y:S03]  /*00f0*/  LDC.64 R18, c[0x0][0x218] ;  /* 0x00008600ff127b82 */ /* 0x000ea60000000a00 */
[----:B------:R-:W2:Y:S01]  /*0100*/  LDG.E.128 R4, desc[UR4][R4.64] ;  /* 0x0000000404047981 */ /* 0x000ea2000c1e1d00 */
[----:B------:R-:W-:-:S04]  /*0110*/  SGXT R0, R0, 0x1 ;  /* 0x000000010000781a */ /* 0x000fc80000000200 */
[----:B------:R-:W-:-:S04]  /*0120*/  LEA.HI R2, R0, R3, RZ, 0x4 ;  /* 0x0000000300027211 */ /* 0x000fc800078f20ff */
[--C-:B------:R-:W-:Y:S02]  /*0130*/  SHF.R.S32.HI R0, RZ, 0x4, R2.reuse ;  /* 0x00000004ff007819 */ /* 0x100fe40000011402 */
[----:B------:R-:W-:-:S04]  /*0140*/  SHF.R.S32.HI R17, RZ, 0x1f, R2 ;  /* 0x0000001fff117819 */ /* 0x000fc80000011402 */
[----:B------:R-:W-:-:S04]  /*0150*/  LEA.HI R17, R17, R0, RZ, 0x9 ;  /* 0x0000000011117211 */ /* 0x000fc800078f48ff */
[----:B------:R-:W-:-:S05]  /*0160*/  LOP3.LUT R17, R17, 0xfffffe00, RZ, 0xc0, !PT ;  /* 0xfffffe0011117812 */ /* 0x000fca00078ec0ff */
[----:B------:R-:W-:Y:S02]  /*0170*/  IMAD.IADD R17, R0, 0x1, -R17 ;  /* 0x0000000100117824 */ /* 0x000fe400078e0a11 */
[----:B---3--:R-:W-:-:S04]  /*0180*/  IMAD.WIDE R14, R3, 0x4, R14 ;  /* 0x00000004030e7825 */ /* 0x008fc800078e020e */
[C---:B----4-:R-:W-:Y:S01]  /*0190*/  IMAD.WIDE R8, R17.reuse, 0x4, R8 ;  /* 0x0000000411087825 */ /* 0x050fe200078e0208 */
[----:B------:R-:W5:Y:S03]  /*01a0*/  LDG.E.64 R2, desc[UR4][R14.64] ;  /* 0x000000040e027981 */ /* 0x000f66000c1e1b00 */
[C---:B0-----:R-:W-:Y:S02]  /*01b0*/  IMAD.WIDE R20, R17.reuse, 0x4, R20 ;  /* 0x0000000411147825 */ /* 0x041fe400078e0214 */
[----:B------:R-:W5:Y:S02]  /*01c0*/  LDG.E.EL R9, desc[UR4][R8.64] ;  /* 0x0000000408097981 */ /* 0x000f64000c2e1900 */
[----:B------:R-:W-:-:S04]  /*01d0*/  IMAD.WIDE R12, R17, 0x4, R12 ;  /* 0x00000004110c7825 */ /* 0x000fc800078e020c */
[----:B-1----:R-:W-:-:S04]  /*01e0*/  IMAD.WIDE R10, R17, 0x4, R10 ;  /* 0x00000004110a7825 */ /* 0x002fc800078e020a */
[----:B--2---:R-:W-:Y:S01]  /*01f0*/  IMAD.WIDE R24, R17, 0x4, R18 ;  /* 0x0000000411187825 */ /* 0x004fe200078e0212 */
[----:B------:R-:W5:Y:S04]  /*0200*/  LDG.E.EL R16, desc[UR4][R10.64] ;  /* 0x000000040a107981 */ /* 0x000f68000c2e1900 */
[----:B------:R-:W5:Y:S04]  /*0210*/  LDG.E.EL R18, desc[UR4][R20.64] ;  /* 0x0000000414127981 */ /* 0x000f68000c2e1900 */
[----:B------:R-:W5:Y:S04]  /*0220*/  LDG.E.EL R17, desc[UR4][R12.64] ;  /* 0x000000040c117981 */ /* 0x000f68000c2e1900 */
[----:B------:R0:W5:Y:S02]  /*0230*/  LDG.E.EL R19, desc[UR4][R24.64] ;  /* 0x0000000418137981 */ /* 0x000164000c2e1900 */
[----:B0-----:R-:W-:-:S05]  /*0240*/  IMAD.SHL.U32 R25, R0, 0x40, RZ ;  /* 0x0000004000197824 */ /* 0x001fca00078e00ff */
[----:B------:R-:W-:Y:S02]  /*0250*/  SHF.R.S32.HI R27, RZ, 0x1f, R25 ;  /* 0x0000001fff1b7819 */ /* 0x000fe40000011419 */
[----:B------:R-:W-:Y:S02]  /*0260*/  IADD3 R0, P1, R6, R25, RZ ;  /* 0x0000001906007210 */ /* 0x000fe40007f3e0ff */
[----:B------:R-:W-:-:S03]  /*0270*/  IADD3 R29, P0, R4, R25, RZ ;  /* 0x00000019041d7210 */ /* 0x000fc60007f1e0ff */
[----:B------:R-:W-:Y:S01]  /*0280*/  IMAD.X R6, R7, 0x1, R27, P1 ;  /* 0x0000000107067824 */ /* 0x000fe200008e061b */
[----:B------:R-:W-:-:S04]  /*0290*/  IADD3.X R4, R5, R27, RZ, P0, !PT ;  /* 0x0000001b05047210 */ /* 0x000fc800007fe4ff */
[----:B------:R-:W-:Y:S02]  /*02a0*/  SHF.R.U32.HI R24, RZ, 0xe, R4 ;  /* 0x0000000eff187819 */ /* 0x000fe40000011604 */
[----:B------:R-:W-:Y:S02]  /*02b0*/  SHF.R.U32.HI R27, RZ, 0xe, R6 ;  /* 0x0000000eff1b7819 */ /* 0x000fe40000011606 */
[----:B------:R-:W-:Y:S02]  /*02c0*/  LOP3.LUT R24, R24, 0x20000, RZ, 0xc0, !PT ;  /* 0x0002000018187812 */ /* 0x000fe400078ec0ff */
[----:B------:R-:W-:Y:S02]  /*02d0*/  LOP3.LUT R27, R27, 0x20000, RZ, 0xc0, !PT ;  /* 0x000200001b1b7812 */ /* 0x000fe400078ec0ff */
[----:B------:R-:W-:Y:S02]  /*02e0*/  IADD3 R24, P0, R24, R29, RZ ;  /* 0x0000001d18187210 */ /* 0x000fe40007f1e0ff */
[----:B------:R-:W-:-:S03]  /*02f0*/  IADD3 R27, P1, R27, R0, RZ ;  /* 0x000000001b1b7210 */ /* 0x000fc60007f3e0ff */
[----:B------:R-:W-:Y:S01]  /*0300*/  IMAD.X R25, RZ, RZ, R4, P0 ;  /* 0x000000ffff197224 */ /* 0x000fe200000e0604 */
[----:B------:R-:W-:Y:S01]  /*0310*/  LOP3.LUT R4, R24, R27, RZ, 0xfc, !PT ;  /* 0x0000001b18047212 */ /* 0x000fe200078efcff */
[----:B------:R-:W-:-:S03]  /*0320*/  IMAD.X R0, RZ, RZ, R6, P1 ;  /* 0x000000ffff007224 */ /* 0x000fc600008e0606 */
[----:B------:R-:W-:Y:S02]  /*0330*/  ISETP.GE.U32.AND P0, PT, R4, 0x20000, PT ;  /* 0x000200000400780c */ /* 0x000fe40003f06070 */
[----:B------:R-:W-:-:S04]  /*0340*/  LOP3.LUT R4, R25, R0, RZ, 0xfc, !PT ;  /* 0x0000000019047212 */ /* 0x000fc800078efcff */
[----:B------:R-:W-:-:S13]  /*0350*/  ISETP.GE.U32.AND.EX P0, PT, R4, RZ, PT, P0 ;  /* 0x000000ff0400720c */ /* 0x000fda0003f06100 */
[----:B------:R-:W-:Y:S05]  /*0360*/  @!P0 BRA `(.L_x_0) ;  /* 0x0000000000408947 */ /* 0x000fea0003800000 */
[----:B------:R-:W-:Y:S01]  /*0370*/  MOV R28, 0x0 ;  /* 0x00000000001c7802 */ /* 0x000fe20000000f00 */
[----:B------:R-:W-:Y:S01]  /*0380*/  ULDC.64 UR6, c[0x4][0x18] ;  /* 0x0100060000067ab9 */ /* 0x000fe20000000a00 */
[----:B------:R-:W-:Y:S01]  /*0390*/  ULDC.64 UR8, c[0x4][0x8] ;  /* 0x0100020000087ab9 */ /* 0x000fe20000000a00 */
[----:B------:R-:W-:Y:S01]  /*03a0*/  MOV R4, UR6 ;  /* 0x0000000600047c02 */ /* 0x000fe20008000f00 */
[----:B------:R-:W-:Y:S01]  /*03b0*/  IMAD.U32 R5, RZ, RZ, UR7 ;  /* 0x00000007ff057e24 */ /* 0x000fe2000f8e00ff */
[----:B------:R-:W-:Y:S01]  /*03c0*/  ULDC.64 UR6, c[0x4][0x10] ;  /* 0x0100040000067ab9 */ /* 0x000fe20000000a00 */
[----:B------:R-:W0:Y:S01]  /*03d0*/  LDC.64 R28, c[0x4][R28] ;  /* 0x010000001c1c7b82 */ /* 0x000e220000000a00 */
[----:B------:R-:W-:Y:S01]  /*03e0*/  HFMA2.MMA R13, -RZ, RZ, 0, 0 ;  /* 0x00000000ff0d7435 */ /* 0x000fe200000001ff */
[----:B------:R-:W-:Y:S01]  /*03f0*/  IMAD.U32 R6, RZ, RZ, UR6 ;  /* 0x00000006ff067e24 */ /* 0x000fe2000f8e00ff */
[----:B------:R-:W-:Y:S01]  /*0400*/  MOV R10, UR8 ;  /* 0x00000008000a7c02 */ /* 0x000fe20008000f00 */
[----:B------:R-:W-:-:S08]  /*0410*/  IMAD.U32 R7, RZ, RZ, UR7 ;  /* 0x00000007ff077e24 */ /* 0x000fd0000f8e00ff */
[----:B------:R-:W-:Y:S01]  /*0420*/  LEPC R20, `(.L_x_0) ;  /* 0x000000004014794e */ /* 0x000fe20000000000 */
[----:B------:R-:W-:Y:S02]  /*0430*/  IMAD.U32 R11, RZ, RZ, UR9 ;  /* 0x00000009ff0b7e24 */ /* 0x000fe4000f8e00ff */
[----:B------:R-:W-:Y:S02]  /*0440*/  IMAD.MOV.U32 R8, RZ, RZ, 0x28 ;  /* 0x00000028ff087424 */ /* 0x000fe400078e00ff */
[----:B------:R-:W-:-:S07]  /*0450*/  IMAD.MOV.U32 R12, RZ, RZ, 0x1 ;  /* 0x00000001ff0c7424 */ /* 0x000fce00078e00ff */
[----:B0----5:R-:W-:Y:S05]  /*0460*/  CALL.ABS.NOINC R28 ;  /* 0x000000001c007343 */ /* 0x021fea0003c00000 */
.L_x_0:
[----:B-----5:R-:W-:Y:S01]  /*0470*/  FADD R17, R17, 9.9999997473787516356e-06 ;  /* 0x3727c5ac11117421 */ /* 0x020fe20000000000 */
[----:B------:R-:W0:Y:S01]  /*0480*/  S2R R11, SR_CgaCtaId ;  /* 0x00000000000b7919 */ /* 0x000e220000008800 */
[----:B------:R-:W-:Y:S02]  /*0490*/  IMAD.MOV.U32 R7, RZ, RZ, 0x3e800000 ;  /* 0x3e800000ff077424 */ /* 0x000fe400078e00ff */
[--C-:B------:R-:W-:Y:S01]  /*04a0*/  FADD R3, R3, R19.reuse ;  /* 0x0000001303037221 */ /* 0x100fe20000000000 */
[----:B------:R-:W1:Y:S01]  /*04b0*/  MUFU.SQRT R4, R17 ;  /* 0x0000001100047308 */ /* 0x000e620000002000 */
[----:B------:R-:W-:Y:S05]  /*04c0*/  WARPSYNC.ALL ;  /* 0x0000000000007948 */ /* 0x000fea0003800000 */
[----:B------:R-:W-:Y:S01]  /*04d0*/  BAR.SYNC.DEFER_BLOCKING 0x0 ;  /* 0x0000000000007b1d */ /* 0x000fe20000010000 */
[----:B------:R-:W-:Y:S01]  /*04e0*/  FADD R2, R2, R19 ;  /* 0x0000001302027221 */ /* 0x000fe20000000000 */
[----:B------:R-:W-:Y:S01]  /*04f0*/  FADD R5, -R18, R3 ;  /* 0x0000000312057221 */ /* 0x000fe20000000100 */
[----:B------:R-:W-:-:S02]  /*0500*/  MOV R8, 0x400 ;  /* 0x0000040000087802 */ /* 0x000fc40000000f00 */
[----:B------:R-:W-:Y:S01]  /*0510*/  FADD R18, -R18, R2 ;  /* 0x0000000212127221 */ /* 0x000fe20000000100 */
[----:B------:R-:W-:Y:S01]  /*0520*/  ULDC.64 UR6, c[0x0][0x248] ;  /* 0x0000920000067ab9 */ /* 0x000fe20000000a00 */
[----:B------:R-:W-:Y:S02]  /*0530*/  LOP3.LUT R23, R23, 0x7f, RZ, 0xc0, !PT ;  /* 0x0000007f17177812 */ /* 0x000fe400078ec0ff */
[C---:B-1----:R-:W-:Y:S02]  /*0540*/  FSETP.GT.AND P0, PT, R4.reuse, 8.50705917302346158658e+37, PT ;  /* 0x7e8000000400780b */ /* 0x042fe40003f04000 */
[C---:B------:R-:W-:Y:S02]  /*0550*/  FSETP.GEU.AND P1, PT, R4.reuse, 1.175494350822287508e-38, PT ;  /* 0x008000000400780b */ /* 0x040fe40003f2e000 */
[----:B------:R-:W-:Y:S01]  /*0560*/  FSEL R7, R7, 1, P0 ;  /* 0x3f80000007077808 */ /* 0x000fe20000000000 */
[----:B------:R-:W-:Y:S08]  /*0570*/  STG.E.64 desc[UR4][R14.64], R2 ;  /* 0x000000020e007986 */ /* 0x000ff0000c101b04 */
[----:B------:R-:W-:Y:S01]  /*0580*/  @P0 FMUL R4, R4, 0.25 ;  /* 0x3e80000004040820 */ /* 0x000fe20000400000 */
[----:B0-----:R-:W-:Y:S01]  /*0590*/  PRMT R8, R11, 0x654, R8 ;  /* 0x000006540b087816 */ /* 0x001fe20000000008 */
[----:B------:R-:W-:-:S02]  /*05a0*/  @!P1 FMUL R7, R7, 16777216 ;  /* 0x4b80000007079820 */ /* 0x000fc40000400000 */
[----:B------:R-:W-:Y:S02]  /*05b0*/  @!P1 FMUL R4, R4, 16777216 ;  /* 0x4b80000004049820 */ /* 0x000fe40000400000 */
[C---:B------:R-:W-:Y:S02]  /*05c0*/  IMAD R11, R22.reuse, 0x8, R8 ;  /* 0x00000008160b7824 */ /* 0x040fe400078e0208 */
[----:B------:R0:W1:Y:S02]  /*05d0*/  MUFU.RCP R6, R4 ;  /* 0x0000000400067308 */ /* 0x0000640000001000 */
[----:B------:R-:W-:Y:S01]  /*05e0*/  IMAD R22, R22, -0x4, R11 ;  /* 0xfffffffc16167824 */ /* 0x000fe200078e020b */
[----:B0-----:R-:W-:-:S04]  /*05f0*/  LEA R4, P0, R24, UR6, 0x2 ;  /* 0x0000000618047c11 */ /* 0x001fc8000f8010ff */
[----:B------:R-:W-:Y:S01]  /*0600*/  LEA.HI.X R25, R24, UR7, R25, 0x2, P0 ;  /* 0x0000000718197c11 */ /* 0x000fe200080f1419 */
[----:B-1----:R-:W-:Y:S01]  /*0610*/  FMUL R6, R6, R7 ;  /* 0x0000000706067220 */ /* 0x002fe20000400000 */
[----:B------:R-:W-:-:S03]  /*0620*/  LEA R10, P0, R27, UR6, 0x2 ;  /* 0x000000061b0a7c11 */ /* 0x000fc6000f8010ff */
[-C--:B------:R-:W-:Y:S01]  /*0630*/  FMUL R18, R18, R6.reuse ;  /* 0x0000000612127220 */ /* 0x080fe20000400000 */
[----:B------:R-:W-:Y:S01]  /*0640*/  FMUL R6, R5, R6 ;  /* 0x0000000605067220 */ /* 0x000fe20000400000 */
[----:B------:R-:W-:Y:S01]  /*0650*/  LEA.HI.X R7, R27, UR7, R0, 0x2, P0 ;  /* 0x000000071b077c11 */ /* 0x000fe200080f1400 */
[C---:B------:R-:W-:Y:S02]  /*0660*/  IMAD R0, R23.reuse, 0x8, R8 ;  /* 0x0000000817007824 */ /* 0x040fe400078e0208 */
[C-C-:B------:R-:W-:Y:S01]  /*0670*/  FFMA R18, R16.reuse, R18, R9.reuse ;  /* 0x0000001210127223 */ /* 0x140fe20000000009 */
[----:B------:R-:W-:Y:S01]  /*0680*/  FFMA R9, R16, R6, R9 ;  /* 0x0000000610097223 */ /* 0x000fe20000000009 */
[----:B------:R-:W-:Y:S01]  /*0690*/  MOV R5, R25 ;  /* 0x0000001900057202 */ /* 0x000fe20000000f00 */
[----:B------:R-:W-:Y:S02]  /*06a0*/  IMAD.MOV.U32 R6, RZ, RZ, R10 ;  /* 0x000000ffff067224 */ /* 0x000fe400078e000a */
[C---:B------:R-:W-:Y:S01]  /*06b0*/  FSETP.GEU.AND P0, PT, R18.reuse, RZ, PT ;  /* 0x000000ff1200720b */ /* 0x040fe20003f0e000 */
[----:B------:R-:W-:Y:S01]  /*06c0*/  IMAD R23, R23, -0x4, R0 ;  /* 0xfffffffc17177824 */ /* 0x000fe200078e0200 */
[----:B------:R-:W-:Y:S01]  /*06d0*/  FSETP.GEU.AND P1, PT, R9, RZ, PT ;  /* 0x000000ff0900720b */ /* 0x000fe20003f2e000 */
[----:B------:R-:W-:Y:S01]  /*06e0*/  STS.128 [R11], R4 ;  /* 0x000000040b007388 */ /* 0x000fe20000000c00 */
[----:B------:R-:W-:-:S02]  /*06f0*/  FSEL R18, R18, RZ, P0 ;  /* 0x000000ff12127208 */ /* 0x000fc40000000000 */
[----:B------:R-:W-:Y:S01]  /*0700*/  FSEL R19, R9, RZ, P1 ;  /* 0x000000ff09137208 */ /* 0x000fe20000800000 */
[----:B------:R-:W-:Y:S06]  /*0710*/  BAR.SYNC.DEFER_BLOCKING 0x0 ;  /* 0x0000000000007b1d */ /* 0x000fec0000010000 */
[----:B------:R-:W-:Y:S04]  /*0720*/  LDS.64 R2, [R0] ;  /* 0x0000000000027984 */ /* 0x000fe80000000a00 */
[----:B------:R-:W-:Y:S01]  /*0730*/  LDS.64 R8, [R0+0x400] ;  /* 0x0004000000087984 */ /* 0x000fe20000000a00 */
[----:B------:R-:W-:Y:S06]  /*0740*/  BAR.SYNC.DEFER_BLOCKING 0x0 ;  /* 0x0000000000007b1d */ /* 0x000fec0000010000 */
[----:B------:R-:W-:Y:S02]  /*0750*/  STS.64 [R22], R18 ;  /* 0x0000001216007388 */ /* 0x000fe40000000a00 */
[----:B------:R-:W-:Y:S06]  /*0760*/  BAR.SYNC.DEFER_BLOCKING 0x0 ;  /* 0x0000000000007b1d */ /* 0x000fec0000010000 */
[----:B------:R-:W0:Y:S04]  /*0770*/  LDS R13, [R23] ;  /* 0x00000000170d7984 */ /* 0x000e280000000800 */
[----:B------:R-:W1:Y:S04]  /*0780*/  LDS R5, [R23+0x200] ;  /* 0x0002000017057984 */ /* 0x000e680000000800 */
[----:B0-----:R-:W-:Y:S04]  /*0790*/  STG.E desc[UR4][R2.64], R13 ;  /* 0x0000000d02007986 */ /* 0x001fe8000c101904 */
[----:B-1----:R-:W-:Y:S01]  /*07a0*/  STG.E desc[UR4][R8.64], R5 ;  /* 0x0000000508007986 */ /* 0x002fe2000c101904 */
[----:B------:R-:W-:Y:S05]  /*07b0*/  EXIT ;  /* 0x000000000000794d */ /* 0x000fea0003800000 */
.L_x_1:
[----:B------:R-:W-:-:S00]  /*07c0*/  BRA `(.L_x_1) ;  /* 0xfffffffc00fc7947 */ /* 0x000fc0000383ffff */
[----:B------:R-:W-:-:S00]  /*07d0*/  NOP ;  /* 0x0000000000007918 */ /* 0x000fc00000000000 */
        /* <DEDUP_REMOVED lines=10> */
.L_x_2:


//--------------------- .nv.global.init           --------------------------
	.section	.nv.global.init,"aw",@progbits
.nv.global.init:
	.type		assertFunc_0,@object
	.size		assertFunc_0,(_$_str - assertFunc_0)
assertFunc_0:
        /*0000*/ 	.byte	0x75, 0x6e, 0x6b, 0x6e, 0x6f, 0x77, 0x6e, 0x00
	.type		_$_str,@object
	.size		_$_str,(_$_str_$_2 - _$_str)
_$_str:
        /*0008*/ 	.byte	0x5f, 0x5f, 0x43, 0x55, 0x44, 0x41, 0x5f, 0x46, 0x54, 0x5a, 0x00
	.type		_$_str_$_2,@object
	.size		_$_str_$_2,(assertMessage_0 - _$_str_$_2)
_$_str_$_2:
        /*0013*/ 	.byte	0x5f, 0x5f, 0x43, 0x55, 0x44, 0x41, 0x5f, 0x50, 0x52, 0x45, 0x43, 0x5f, 0x53, 0x51, 0x52, 0x54
        /*0023*/ 	.byte	0x00
	.type		assertMessage_0,@object
	.size		assertMessage_0,(assertFile_0 - assertMessage_0)
assertMessage_0:
        /*0024*/ 	.byte	0x69, 0x6e, 0x64, 0x65, 0x78, 0x20, 0x6f, 0x75, 0x74, 0x20, 0x6f, 0x66, 0x20, 0x62, 0x6f, 0x75
        /*0034*/ 	.byte	0x6e, 0x64, 0x73, 0x3a, 0x20, 0x30, 0x20, 0x3c, 0x3d, 0x20, 0x74, 0x6d, 0x70, 0x39, 0x20, 0x3c
        /*0044*/ 	.byte	0x20, 0x31, 0x33, 0x31, 0x30, 0x37, 0x32, 0x00
	.type		assertFile_0,@object
	.size		assertFile_0,(.L_1 - assertFile_0)
assertFile_0:
        /*004c*/ 	.byte	0x69, 0x6e, 0x64, 0x75, 0x63, 0x74, 0x6f, 0x72, 0x5f, 0x63, 0x61, 0x63, 0x68, 0x65, 0x2f, 0x73
        /*005c*/ 	.byte	0x6e, 0x2f, 0x63, 0x73, 0x6e, 0x75, 0x6a, 0x67, 0x79, 0x75, 0x7a, 0x6b, 0x78, 0x79, 0x33, 0x37
        /*006c*/ 	.byte	0x72, 0x65, 0x6c, 0x6d, 0x74, 0x6b, 0x32, 0x32, 0x6b, 0x32, 0x61, 0x36, 0x64, 0x71, 0x6e, 0x78
        /*007c*/ 	.byte	0x71, 0x71, 0x71, 0x34, 0x7a, 0x63, 0x75, 0x65, 0x64, 0x37, 0x65, 0x77, 0x67, 0x64, 0x61, 0x66
        /*008c*/ 	.byte	0x35, 0x70, 0x6e, 0x7a, 0x6a, 0x33, 0x2e, 0x70, 0x79, 0x00
.L_1:


//--------------------- .nv.shared.triton_poi_fused_convolution_max_unpool2d_13 --------------------------
	.section	.nv.shared.triton_poi_fused_convolution_max_unpool2d_13,"aw",@nobits
	.sectionflags	@""
	.align	16
	.zero		1024


//--------------------- .nv.constant0.triton_poi_fused_convolution_max_unpool2d_13 --------------------------
	.section	.nv.constant0.triton_poi_fused_convolution_max_unpool2d_13,"a",@progbits
	.sectionflags	@""
	.align	4
.nv.constant0.triton_poi_fused_convolution_max_unpool2d_13:
	.zero		596


//--------------------- SYMBOLS --------------------------

	.type		__assertfail,@function
